//
// Generated by NVIDIA NVVM Compiler
//
// Compiler Build ID: CL-36424714
// Cuda compilation tools, release 13.0, V13.0.88
// Based on NVVM 20.0.0
//

.version 9.0
.target sm_100
.address_size 64

	// .globl	_Z13cudaMatrixAddPfS_S_ii

.visible .entry _Z13cudaMatrixAddPfS_S_ii(
	.param .u64 .ptr .align 1 _Z13cudaMatrixAddPfS_S_ii_param_0,
	.param .u64 .ptr .align 1 _Z13cudaMatrixAddPfS_S_ii_param_1,
	.param .u64 .ptr .align 1 _Z13cudaMatrixAddPfS_S_ii_param_2,
	.param .u32 _Z13cudaMatrixAddPfS_S_ii_param_3,
	.param .u32 _Z13cudaMatrixAddPfS_S_ii_param_4
)
{
	.reg .pred 	%p<2>;
	.reg .b32 	%r<8>;
	.reg .b32 	%f<4>;
	.reg .b64 	%rd<11>;

	ld.param.u64 	%rd1, [_Z13cudaMatrixAddPfS_S_ii_param_0];
	ld.param.u64 	%rd2, [_Z13cudaMatrixAddPfS_S_ii_param_1];
	ld.param.u64 	%rd3, [_Z13cudaMatrixAddPfS_S_ii_param_2];
	ld.param.u32 	%r2, [_Z13cudaMatrixAddPfS_S_ii_param_3];
	ld.param.u32 	%r3, [_Z13cudaMatrixAddPfS_S_ii_param_4];
	mov.u32 	%r4, %ctaid.x;
	mov.u32 	%r5, %ntid.x;
	mov.u32 	%r6, %tid.x;
	mad.lo.s32 	%r1, %r4, %r5, %r6;
	mul.lo.s32 	%r7, %r3, %r2;
	setp.ge.s32 	%p1, %r1, %r7;
	@%p1 bra 	$L__BB0_2;
	cvta.to.global.u64 	%rd4, %rd1;
	cvta.to.global.u64 	%rd5, %rd2;
	cvta.to.global.u64 	%rd6, %rd3;
	mul.wide.s32 	%rd7, %r1, 4;
	add.s64 	%rd8, %rd4, %rd7;
	ld.global.f32 	%f1, [%rd8];
	add.s64 	%rd9, %rd5, %rd7;
	ld.global.f32 	%f2, [%rd9];
	add.f32 	%f3, %f1, %f2;
	add.s64 	%rd10, %rd6, %rd7;
	st.global.f32 	[%rd10], %f3;
$L__BB0_2:
	ret;

}
	// .globl	_Z14cudaMatrixMultPfS_S_i
.visible .entry _Z14cudaMatrixMultPfS_S_i(
	.param .u64 .ptr .align 1 _Z14cudaMatrixMultPfS_S_i_param_0,
	.param .u64 .ptr .align 1 _Z14cudaMatrixMultPfS_S_i_param_1,
	.param .u64 .ptr .align 1 _Z14cudaMatrixMultPfS_S_i_param_2,
	.param .u32 _Z14cudaMatrixMultPfS_S_i_param_3
)
{
	.reg .pred 	%p<10>;
	.reg .b32 	%r<38>;
	.reg .b32 	%f<68>;
	.reg .b64 	%rd<39>;

	ld.param.u64 	%rd4, [_Z14cudaMatrixMultPfS_S_i_param_0];
	ld.param.u64 	%rd5, [_Z14cudaMatrixMultPfS_S_i_param_1];
	ld.param.u64 	%rd3, [_Z14cudaMatrixMultPfS_S_i_param_2];
	ld.param.u32 	%r20, [_Z14cudaMatrixMultPfS_S_i_param_3];
	cvta.to.global.u64 	%rd1, %rd5;
	cvta.to.global.u64 	%rd2, %rd4;
	mov.u32 	%r1, %ctaid.x;
	mov.u32 	%r2, %tid.x;
	mov.f32 	%f67, 0f00000000;
	max.s32 	%r21, %r1, %r2;
	setp.ge.s32 	%p1, %r21, %r20;
	@%p1 bra 	$L__BB1_12;
	mul.lo.s32 	%r3, %r20, %r1;
	add.s32 	%r23, %r20, -1;
	and.b32  	%r4, %r20, 7;
	setp.lt.u32 	%p2, %r23, 7;
	mov.f32 	%f67, 0f00000000;
	mov.b32 	%r36, 0;
	@%p2 bra 	$L__BB1_4;
	and.b32  	%r36, %r20, -8;
	neg.s32 	%r34, %r36;
	shl.b32 	%r7, %r20, 3;
	mov.f32 	%f67, 0f00000000;
	mul.wide.s32 	%rd10, %r20, 4;
	mov.u32 	%r32, %r3;
	mov.u32 	%r33, %r2;
$L__BB1_3:
	.pragma "nounroll";
	mul.wide.s32 	%rd6, %r32, 4;
	add.s64 	%rd7, %rd2, %rd6;
	ld.global.f32 	%f17, [%rd7];
	mul.wide.s32 	%rd8, %r33, 4;
	add.s64 	%rd9, %rd1, %rd8;
	ld.global.f32 	%f18, [%rd9];
	fma.rn.f32 	%f19, %f17, %f18, %f67;
	ld.global.f32 	%f20, [%rd7+4];
	add.s64 	%rd11, %rd9, %rd10;
	ld.global.f32 	%f21, [%rd11];
	fma.rn.f32 	%f22, %f20, %f21, %f19;
	ld.global.f32 	%f23, [%rd7+8];
	add.s64 	%rd12, %rd11, %rd10;
	ld.global.f32 	%f24, [%rd12];
	fma.rn.f32 	%f25, %f23, %f24, %f22;
	ld.global.f32 	%f26, [%rd7+12];
	add.s64 	%rd13, %rd12, %rd10;
	ld.global.f32 	%f27, [%rd13];
	fma.rn.f32 	%f28, %f26, %f27, %f25;
	ld.global.f32 	%f29, [%rd7+16];
	add.s64 	%rd14, %rd13, %rd10;
	ld.global.f32 	%f30, [%rd14];
	fma.rn.f32 	%f31, %f29, %f30, %f28;
	ld.global.f32 	%f32, [%rd7+20];
	add.s64 	%rd15, %rd14, %rd10;
	ld.global.f32 	%f33, [%rd15];
	fma.rn.f32 	%f34, %f32, %f33, %f31;
	ld.global.f32 	%f35, [%rd7+24];
	add.s64 	%rd16, %rd15, %rd10;
	ld.global.f32 	%f36, [%rd16];
	fma.rn.f32 	%f37, %f35, %f36, %f34;
	ld.global.f32 	%f38, [%rd7+28];
	add.s64 	%rd17, %rd16, %rd10;
	ld.global.f32 	%f39, [%rd17];
	fma.rn.f32 	%f67, %f38, %f39, %f37;
	add.s32 	%r34, %r34, 8;
	add.s32 	%r33, %r33, %r7;
	add.s32 	%r32, %r32, 8;
	setp.ne.s32 	%p3, %r34, 0;
	@%p3 bra 	$L__BB1_3;
$L__BB1_4:
	setp.eq.s32 	%p4, %r4, 0;
	@%p4 bra 	$L__BB1_12;
	and.b32  	%r15, %r20, 3;
	setp.lt.u32 	%p5, %r4, 4;
	@%p5 bra 	$L__BB1_7;
	add.s32 	%r24, %r36, %r3;
	mul.wide.s32 	%rd18, %r24, 4;
	add.s64 	%rd19, %rd2, %rd18;
	ld.global.f32 	%f41, [%rd19];
	mad.lo.s32 	%r25, %r36, %r20, %r2;
	mul.wide.s32 	%rd20, %r25, 4;
	add.s64 	%rd21, %rd1, %rd20;
	ld.global.f32 	%f42, [%rd21];
	fma.rn.f32 	%f43, %f41, %f42, %f67;
	ld.global.f32 	%f44, [%rd19+4];
	mul.wide.s32 	%rd22, %r20, 4;
	add.s64 	%rd23, %rd21, %rd22;
	ld.global.f32 	%f45, [%rd23];
	fma.rn.f32 	%f46, %f44, %f45, %f43;
	ld.global.f32 	%f47, [%rd19+8];
	add.s64 	%rd24, %rd23, %rd22;
	ld.global.f32 	%f48, [%rd24];
	fma.rn.f32 	%f49, %f47, %f48, %f46;
	ld.global.f32 	%f50, [%rd19+12];
	add.s64 	%rd25, %rd24, %rd22;
	ld.global.f32 	%f51, [%rd25];
	fma.rn.f32 	%f67, %f50, %f51, %f49;
	add.s32 	%r36, %r36, 4;
$L__BB1_7:
	setp.eq.s32 	%p6, %r15, 0;
	@%p6 bra 	$L__BB1_12;
	setp.eq.s32 	%p7, %r15, 1;
	@%p7 bra 	$L__BB1_10;
	add.s32 	%r26, %r36, %r3;
	mul.wide.s32 	%rd26, %r26, 4;
	add.s64 	%rd27, %rd2, %rd26;
	ld.global.f32 	%f53, [%rd27];
	mad.lo.s32 	%r27, %r36, %r20, %r2;
	mul.wide.s32 	%rd28, %r27, 4;
	add.s64 	%rd29, %rd1, %rd28;
	ld.global.f32 	%f54, [%rd29];
	fma.rn.f32 	%f55, %f53, %f54, %f67;
	ld.global.f32 	%f56, [%rd27+4];
	mul.wide.s32 	%rd30, %r20, 4;
	add.s64 	%rd31, %rd29, %rd30;
	ld.global.f32 	%f57, [%rd31];
	fma.rn.f32 	%f67, %f56, %f57, %f55;
	add.s32 	%r36, %r36, 2;
$L__BB1_10:
	and.b32  	%r28, %r20, 1;
	setp.eq.b32 	%p8, %r28, 1;
	not.pred 	%p9, %p8;
	@%p9 bra 	$L__BB1_12;
	add.s32 	%r29, %r36, %r3;
	mul.wide.s32 	%rd32, %r29, 4;
	add.s64 	%rd33, %rd2, %rd32;
	ld.global.f32 	%f58, [%rd33];
	mad.lo.s32 	%r30, %r36, %r20, %r2;
	mul.wide.s32 	%rd34, %r30, 4;
	add.s64 	%rd35, %rd1, %rd34;
	ld.global.f32 	%f59, [%rd35];
	fma.rn.f32 	%f67, %f58, %f59, %f67;
$L__BB1_12:
	cvta.to.global.u64 	%rd36, %rd3;
	mad.lo.s32 	%r31, %r20, %r1, %r2;
	mul.wide.s32 	%rd37, %r31, 4;
	add.s64 	%rd38, %rd36, %rd37;
	st.global.f32 	[%rd38], %f67;
	ret;

}


// ===== COMPILED SASS (sm_100) =====

	.target	sm_100

	.elftype	@"ET_EXEC"


//--------------------- .note.nv.tkinfo           --------------------------
	.section	.note.nv.tkinfo,"",@"SHT_NOTE"
	.sectionflags	@"SHF_NOTE_NV_TKINFO"
	.tkinfo
        /*0018*/ 	.word	0x00000002
        /*0030*/ 	.string	""
        /*0030*/ 	.string	"ptxas"
        /*0030*/ 	.string	"Cuda compilation tools, release 13.0, V13.0.88"
        /*0030*/ 	.string	"Build cuda_13.0.r13.0/compiler.36424714_0"
        /*0030*/ 	.string	"-arch sm_100 -m 64 "



//--------------------- .note.nv.cuinfo           --------------------------
	.section	.note.nv.cuinfo,"",@"SHT_NOTE"
	.sectionflags	@"SHF_NOTE_NV_CUINFO"
        /*0018*/ 	.short	0x0002
        /*001a*/ 	.short	0x0064
        /*001c*/ 	.short	0x0082
	.zero		2


//--------------------- .nv.info                  --------------------------
	.section	.nv.info,"",@"SHT_CUDA_INFO"
	.align	4


	//----- nvinfo : EIATTR_REGCOUNT
	.align		4
        /*0000*/ 	.byte	0x04, 0x2f
        /*0002*/ 	.short	(.L_1 - .L_0)
	.align		4
.L_0:
        /*0004*/ 	.word	index@(_Z13cudaMatrixAddPfS_S_ii)
        /*0008*/ 	.word	0x0000000c


	//----- nvinfo : EIATTR_FRAME_SIZE
	.align		4
.L_1:
        /*000c*/ 	.byte	0x04, 0x11
        /*000e*/ 	.short	(.L_3 - .L_2)
	.align		4
.L_2:
        /*0010*/ 	.word	index@(_Z13cudaMatrixAddPfS_S_ii)
        /*0014*/ 	.word	0x00000000


	//----- nvinfo : EIATTR_REGCOUNT
	.align		4
.L_3:
        /*0018*/ 	.byte	0x04, 0x2f
        /*001a*/ 	.short	(.L_5 - .L_4)
	.align		4
.L_4:
        /*001c*/ 	.word	index@(_Z14cudaMatrixMultPfS_S_i)
        /*0020*/ 	.word	0x00000020


	//----- nvinfo : EIATTR_FRAME_SIZE
	.align		4
.L_5:
        /*0024*/ 	.byte	0x04, 0x11
        /*0026*/ 	.short	(.L_7 - .L_6)
	.align		4
.L_6:
        /*0028*/ 	.word	index@(_Z14cudaMatrixMultPfS_S_i)
        /*002c*/ 	.word	0x00000000


	//----- nvinfo : EIATTR_MIN_STACK_SIZE
	.align		4
.L_7:
        /*0030*/ 	.byte	0x04, 0x12
        /*0032*/ 	.short	(.L_9 - .L_8)
	.align		4
.L_8:
        /*0034*/ 	.word	index@(_Z14cudaMatrixMultPfS_S_i)
        /*0038*/ 	.word	0x00000000


	//----- nvinfo : EIATTR_MIN_STACK_SIZE
	.align		4
.L_9:
        /*003c*/ 	.byte	0x04, 0x12
        /*003e*/ 	.short	(.L_11 - .L_10)
	.align		4
.L_10:
        /*0040*/ 	.word	index@(_Z13cudaMatrixAddPfS_S_ii)
        /*0044*/ 	.word	0x00000000
.L_11:


//--------------------- .nv.compat                --------------------------
	.section	.nv.compat,"",@"SHT_CUDA_COMPAT_INFO"
	.align	4
        /*0000*/ 	.byte	0x02, 0x09, 0x00, 0x00, 0x02, 0x02, 0x01, 0x00, 0x02, 0x05, 0x05, 0x00, 0x03, 0x07, 0x01, 0x01
        /*0010*/ 	.byte	0x02, 0x03, 0x00, 0x00, 0x02, 0x06, 0x01, 0x00, 0x04, 0x0b, 0x08, 0x00, 0x09, 0x00, 0x00, 0x00
        /*0020*/ 	.byte	0x00, 0x00, 0x00, 0x00


//--------------------- .nv.info._Z14cudaMatrixMultPfS_S_i --------------------------
	.section	.nv.info._Z14cudaMatrixMultPfS_S_i,"",@"SHT_CUDA_INFO"
	.sectionflags	@""
	.align	4


	//----- nvinfo : EIATTR_CUDA_API_VERSION
	.align		4
        /*0000*/ 	.byte	0x04, 0x37
        /*0002*/ 	.short	(.L_13 - .L_12)
.L_12:
        /*0004*/ 	.word	0x00000082


	//----- nvinfo : EIATTR_KPARAM_INFO
	.align		4
.L_13:
        /*0008*/ 	.byte	0x04, 0x17
        /*000a*/ 	.short	(.L_15 - .L_14)
.L_14:
        /*000c*/ 	.word	0x00000000
        /*0010*/ 	.short	0x0003
        /*0012*/ 	.short	0x0018
        /*0014*/ 	.byte	0x00, 0xf0, 0x11, 0x00


	//----- nvinfo : EIATTR_KPARAM_INFO
	.align		4
.L_15:
        /*0018*/ 	.byte	0x04, 0x17
        /*001a*/ 	.short	(.L_17 - .L_16)
.L_16:
        /*001c*/ 	.word	0x00000000
        /*0020*/ 	.short	0x0002
        /*0022*/ 	.short	0x0010
        /*0024*/ 	.byte	0x00, 0xf5, 0x21, 0x00


	//----- nvinfo : EIATTR_KPARAM_INFO
	.align		4
.L_17:
        /*0028*/ 	.byte	0x04, 0x17
        /*002a*/ 	.short	(.L_19 - .L_18)
.L_18:
        /*002c*/ 	.word	0x00000000
        /*0030*/ 	.short	0x0001
        /*0032*/ 	.short	0x0008
        /*0034*/ 	.byte	0x00, 0xf5, 0x21, 0x00


	//----- nvinfo : EIATTR_KPARAM_INFO
	.align		4
.L_19:
        /*0038*/ 	.byte	0x04, 0x17
        /*003a*/ 	.short	(.L_21 - .L_20)
.L_20:
        /*003c*/ 	.word	0x00000000
        /*0040*/ 	.short	0x0000
        /*0042*/ 	.short	0x0000
        /*0044*/ 	.byte	0x00, 0xf5, 0x21, 0x00


	//----- nvinfo : EIATTR_SPARSE_MMA_MASK
	.align		4
.L_21:
        /*0048*/ 	.byte	0x03, 0x50
        /*004a*/ 	.short	0x0000


	//----- nvinfo : EIATTR_MAXREG_COUNT
	.align		4
        /*004c*/ 	.byte	0x03, 0x1b
        /*004e*/ 	.short	0x00ff


	//----- nvinfo : EIATTR_MERCURY_ISA_VERSION
	.align		4
        /*0050*/ 	.byte	0x03, 0x5f
        /*0052*/ 	.short	0x0101


	//----- nvinfo : EIATTR_VRC_CTA_INIT_COUNT
	.align		4
        /*0054*/ 	.byte	0x02, 0x4a
	.zero		1
	.zero		1


	//----- nvinfo : EIATTR_EXIT_INSTR_OFFSETS
	.align		4
        /*0058*/ 	.byte	0x04, 0x1c
        /*005a*/ 	.short	(.L_23 - .L_22)


	//   ....[0]....
.L_22:
        /*005c*/ 	.word	0x000007a0


	//----- nvinfo : EIATTR_CRS_STACK_SIZE
	.align		4
.L_23:
        /*0060*/ 	.byte	0x04, 0x1e
        /*0062*/ 	.short	(.L_25 - .L_24)
.L_24:
        /*0064*/ 	.word	0x00000000


	//----- nvinfo : EIATTR_CBANK_PARAM_SIZE
	.align		4
.L_25:
        /*0068*/ 	.byte	0x03, 0x19
        /*006a*/ 	.short	0x001c


	//----- nvinfo : EIATTR_PARAM_CBANK
	.align		4
        /*006c*/ 	.byte	0x04, 0x0a
        /*006e*/ 	.short	(.L_27 - .L_26)
	.align		4
.L_26:
        /*0070*/ 	.word	index@(.nv.constant0._Z14cudaMatrixMultPfS_S_i)
        /*0074*/ 	.short	0x0380
        /*0076*/ 	.short	0x001c


	//----- nvinfo : EIATTR_SW_WAR
	.align		4
.L_27:
        /*0078*/ 	.byte	0x04, 0x36
        /*007a*/ 	.short	(.L_29 - .L_28)
.L_28:
        /*007c*/ 	.word	0x00000008
.L_29:


//--------------------- .nv.info._Z13cudaMatrixAddPfS_S_ii --------------------------
	.section	.nv.info._Z13cudaMatrixAddPfS_S_ii,"",@"SHT_CUDA_INFO"
	.sectionflags	@""
	.align	4


	//----- nvinfo : EIATTR_CUDA_API_VERSION
	.align		4
        /*0000*/ 	.byte	0x04, 0x37
        /*0002*/ 	.short	(.L_31 - .L_30)
.L_30:
        /*0004*/ 	.word	0x00000082


	//----- nvinfo : EIATTR_KPARAM_INFO
	.align		4
.L_31:
        /*0008*/ 	.byte	0x04, 0x17
        /*000a*/ 	.short	(.L_33 - .L_32)
.L_32:
        /*000c*/ 	.word	0x00000000
        /*0010*/ 	.short	0x0004
        /*0012*/ 	.short	0x001c
        /*0014*/ 	.byte	0x00, 0xf0, 0x11, 0x00


	//----- nvinfo : EIATTR_KPARAM_INFO
	.align		4
.L_33:
        /*0018*/ 	.byte	0x04, 0x17
        /*001a*/ 	.short	(.L_35 - .L_34)
.L_34:
        /*001c*/ 	.word	0x00000000
        /*0020*/ 	.short	0x0003
        /*0022*/ 	.short	0x0018
        /*0024*/ 	.byte	0x00, 0xf0, 0x11, 0x00


	//----- nvinfo : EIATTR_KPARAM_INFO
	.align		4
.L_35:
        /*0028*/ 	.byte	0x04, 0x17
        /*002a*/ 	.short	(.L_37 - .L_36)
.L_36:
        /*002c*/ 	.word	0x00000000
        /*0030*/ 	.short	0x0002
        /*0032*/ 	.short	0x0010
        /*0034*/ 	.byte	0x00, 0xf5, 0x21, 0x00


	//----- nvinfo : EIATTR_KPARAM_INFO
	.align		4
.L_37:
        /*0038*/ 	.byte	0x04, 0x17
        /*003a*/ 	.short	(.L_39 - .L_38)
.L_38:
        /*003c*/ 	.word	0x00000000
        /*0040*/ 	.short	0x0001
        /*0042*/ 	.short	0x0008
        /*0044*/ 	.byte	0x00, 0xf5, 0x21, 0x00


	//----- nvinfo : EIATTR_KPARAM_INFO
	.align		4
.L_39:
        /*0048*/ 	.byte	0x04, 0x17
        /*004a*/ 	.short	(.L_41 - .L_40)
.L_40:
        /*004c*/ 	.word	0x00000000
        /*0050*/ 	.short	0x0000
        /*0052*/ 	.short	0x0000
        /*0054*/ 	.byte	0x00, 0xf5, 0x21, 0x00


	//----- nvinfo : EIATTR_SPARSE_MMA_MASK
	.align		4
.L_41:
        /*0058*/ 	.byte	0x03, 0x50
        /*005a*/ 	.short	0x0000


	//----- nvinfo : EIATTR_MAXREG_COUNT
	.align		4
        /*005c*/ 	.byte	0x03, 0x1b
        /*005e*/ 	.short	0x00ff


	//----- nvinfo : EIATTR_MERCURY_ISA_VERSION
	.align		4
        /*0060*/ 	.byte	0x03, 0x5f
        /*0062*/ 	.short	0x0101


	//----- nvinfo : EIATTR_VRC_CTA_INIT_COUNT
	.align		4
        /*0064*/ 	.byte	0x02, 0x4a
	.zero		1
	.zero		1


	//----- nvinfo : EIATTR_EXIT_INSTR_OFFSETS
	.align		4
        /*0068*/ 	.byte	0x04, 0x1c
        /*006a*/ 	.short	(.L_43 - .L_42)


	//   ....[0]....
.L_42:
        /*006c*/ 	.word	0x00000080


	//   ....[1]....
        /*0070*/ 	.word	0x00000140


	//----- nvinfo : EIATTR_CBANK_PARAM_SIZE
	.align		4
.L_43:
        /*0074*/ 	.byte	0x03, 0x19
        /*0076*/ 	.short	0x0020


	//----- nvinfo : EIATTR_PARAM_CBANK
	.align		4
        /*0078*/ 	.byte	0x04, 0x0a
        /*007a*/ 	.short	(.L_45 - .L_44)
	.align		4
.L_44:
        /*007c*/ 	.word	index@(.nv.constant0._Z13cudaMatrixAddPfS_S_ii)
        /*0080*/ 	.short	0x0380
        /*0082*/ 	.short	0x0020


	//----- nvinfo : EIATTR_SW_WAR
	.align		4
.L_45:
        /*0084*/ 	.byte	0x04, 0x36
        /*0086*/ 	.short	(.L_47 - .L_46)
.L_46:
        /*0088*/ 	.word	0x00000008
.L_47:


//--------------------- .nv.callgraph             --------------------------
	.section	.nv.callgraph,"",@"SHT_CUDA_CALLGRAPH"
	.align	4
	.sectionentsize	8
	.align		4
        /*0000*/ 	.word	0x00000000
	.align		4
        /*0004*/ 	.word	0xffffffff
	.align		4
        /*0008*/ 	.word	0x00000000
	.align		4
        /*000c*/ 	.word	0xfffffffe
	.align		4
        /*0010*/ 	.word	0x00000000
	.align		4
        /*0014*/ 	.word	0xfffffffd
	.align		4
        /*0018*/ 	.word	0x00000000
	.align		4
        /*001c*/ 	.word	0xfffffffc


//--------------------- .text._Z14cudaMatrixMultPfS_S_i --------------------------
	.section	.text._Z14cudaMatrixMultPfS_S_i,"ax",@progbits
	.align	128
        .global         _Z14cudaMatrixMultPfS_S_i
        .type           _Z14cudaMatrixMultPfS_S_i,@function
        .size           _Z14cudaMatrixMultPfS_S_i,(.L_x_7 - _Z14cudaMatrixMultPfS_S_i)
        .other          _Z14cudaMatrixMultPfS_S_i,@"STO_CUDA_ENTRY STV_DEFAULT"
_Z14cudaMatrixMultPfS_S_i:
.text._Z14cudaMatrixMultPfS_S_i:
[----:B------:R-:W-:Y:S01]  /*0000*/  LDC R1, c[0x0][0x37c] ;  /* 0x0000df00ff017b82 */ /* 0x000fe20000000800 */
[----:B------:R-:W0:Y:S07]  /*0010*/  S2R R0, SR_TID.X ;  /* 0x0000000000007919 */ /* 0x000e2e0000002100 */
[----:B------:R-:W0:Y:S01]  /*0020*/  S2UR UR6, SR_CTAID.X ;  /* 0x00000000000679c3 */ /* 0x000e220000002500 */
[----:B------:R-:W1:Y:S01]  /*0030*/  LDCU.64 UR4, c[0x0][0x358] ;  /* 0x00006b00ff0477ac */ /* 0x000e620008000a00 */
[----:B------:R-:W-:Y:S01]  /*0040*/  BSSY.RECONVERGENT B0, `(.L_x_0) ;  /* 0x0000071000007945 */ /* 0x000fe20003800200 */
[----:B------:R-:W-:-:S05]  /*0050*/  HFMA2 R21, -RZ, RZ, 0, 0 ;  /* 0x00000000ff157431 */ /* 0x000fca00000001ff */
[----:B------:R-:W2:Y:S01]  /*0060*/  LDC R15, c[0x0][0x398] ;  /* 0x0000e600ff0f7b82 */ /* 0x000ea20000000800 */
[----:B0-----:R-:W-:-:S04]  /*0070*/  VIMNMX R2, PT, PT, R0, UR6, !PT ;  /* 0x0000000600027c48 */ /* 0x001fc8000ffe0100 */
[----:B--2---:R-:W-:-:S13]  /*0080*/  ISETP.GE.AND P0, PT, R2, R15, PT ;  /* 0x0000000f0200720c */ /* 0x004fda0003f06270 */
[----:B-1----:R-:W-:Y:S05]  /*0090*/  @P0 BRA `(.L_x_1) ;  /* 0x0000000400ac0947 */ /* 0x002fea0003800000 */
[C---:B------:R-:W-:Y:S01]  /*00a0*/  IADD3 R2, PT, PT, R15.reuse, -0x1, RZ ;  /* 0xffffffff0f027810 */ /* 0x040fe20007ffe0ff */
[C---:B------:R-:W-:Y:S01]  /*00b0*/  IMAD R16, R15.reuse, UR6, RZ ;  /* 0x000000060f107c24 */ /* 0x040fe2000f8e02ff */
[----:B------:R-:W-:Y:S02]  /*00c0*/  LOP3.LUT R25, R15, 0x7, RZ, 0xc0, !PT ;  /* 0x000000070f197812 */ /* 0x000fe400078ec0ff */
[----:B------:R-:W-:Y:S02]  /*00d0*/  ISETP.GE.U32.AND P1, PT, R2, 0x7, PT ;  /* 0x000000070200780c */ /* 0x000fe40003f26070 */
[----:B------:R-:W-:Y:S02]  /*00e0*/  ISETP.NE.AND P0, PT, R25, RZ, PT ;  /* 0x000000ff1900720c */ /* 0x000fe40003f05270 */
[----:B------:R-:W-:Y:S02]  /*00f0*/  MOV R21, RZ ;  /* 0x000000ff00157202 */ /* 0x000fe40000000f00 */
[----:B------:R-:W-:-:S07]  /*0100*/  MOV R17, RZ ;  /* 0x000000ff00117202 */ /* 0x000fce0000000f00 */
[----:B------:R-:W-:Y:S05]  /*0110*/  @!P1 BRA `(.L_x_2) ;  /* 0x0000000000b49947 */ /* 0x000fea0003800000 */
[----:B------:R-:W-:Y:S02]  /*0120*/  LOP3.LUT R17, R15, 0xfffffff8, RZ, 0xc0, !PT ;  /* 0xfffffff80f117812 */ /* 0x000fe400078ec0ff */
[----:B------:R-:W-:Y:S02]  /*0130*/  MOV R21, RZ ;  /* 0x000000ff00157202 */ /* 0x000fe40000000f00 */
[----:B------:R-:W-:Y:S02]  /*0140*/  MOV R18, R16 ;  /* 0x0000001000127202 */ /* 0x000fe40000000f00 */
[----:B------:R-:W-:Y:S02]  /*0150*/  MOV R14, R0 ;  /* 0x00000000000e7202 */ /* 0x000fe40000000f00 */
[----:B------:R-:W-:-:S07]  /*0160*/  IADD3 R19, PT, PT, -R17, RZ, RZ ;  /* 0x000000ff11137210 */ /* 0x000fce0007ffe1ff */
.L_x_3:
[----:B------:R-:W0:Y:S08]  /*0170*/  LDC.64 R8, c[0x0][0x388] ;  /* 0x0000e200ff087b82 */ /* 0x000e300000000a00 */
[----:B------:R-:W1:Y:S01]  /*0180*/  LDC.64 R2, c[0x0][0x380] ;  /* 0x0000e000ff027b82 */ /* 0x000e620000000a00 */
[----:B0-----:R-:W-:-:S05]  /*0190*/  IMAD.WIDE R8, R14, 0x4, R8 ;  /* 0x000000040e087825 */ /* 0x001fca00078e0208 */
[----:B------:R0:W2:Y:S01]  /*01a0*/  LDG.E R20, desc[UR4][R8.64] ;  /* 0x0000000408147981 */ /* 0x0000a2000c1e1900 */
[----:B------:R-:W-:-:S04]  /*01b0*/  IMAD.WIDE R12, R15, 0x4, R8 ;  /* 0x000000040f0c7825 */ /* 0x000fc800078e0208 */
[----:B-1----:R-:W-:Y:S01]  /*01c0*/  IMAD.WIDE R2, R18, 0x4, R2 ;  /* 0x0000000412027825 */ /* 0x002fe200078e0202 */
[----:B------:R1:W3:Y:S03]  /*01d0*/  LDG.E R23, desc[UR4][R12.64] ;  /* 0x000000040c177981 */ /* 0x0002e6000c1e1900 */
[C---:B------:R-:W-:Y:S01]  /*01e0*/  IMAD.WIDE R4, R15.reuse, 0x4, R12 ;  /* 0x000000040f047825 */ /* 0x040fe200078e020c */
[----:B------:R-:W2:Y:S04]  /*01f0*/  LDG.E R22, desc[UR4][R2.64] ;  /* 0x0000000402167981 */ /* 0x000ea8000c1e1900 */
[----:B------:R-:W3:Y:S01]  /*0200*/  LDG.E R24, desc[UR4][R2.64+0x4] ;  /* 0x0000040402187981 */ /* 0x000ee2000c1e1900 */
[----:B------:R-:W-:-:S03]  /*0210*/  IMAD.WIDE R6, R15, 0x4, R4 ;  /* 0x000000040f067825 */ /* 0x000fc600078e0204 */
[----:B------:R4:W5:Y:S01]  /*0220*/  LDG.E R27, desc[UR4][R4.64] ;  /* 0x00000004041b7981 */ /* 0x000962000c1e1900 */
[----:B0-----:R-:W-:-:S03]  /*0230*/  IMAD.WIDE R8, R15, 0x4, R6 ;  /* 0x000000040f087825 */ /* 0x001fc600078e0206 */
[----:B------:R-:W5:Y:S04]  /*0240*/  LDG.E R26, desc[UR4][R2.64+0x8] ;  /* 0x00000804021a7981 */ /* 0x000f68000c1e1900 */
[----:B------:R-:W5:Y:S01]  /*0250*/  LDG.E R7, desc[UR4][R6.64] ;  /* 0x0000000406077981 */ /* 0x000f62000c1e1900 */
[----:B------:R-:W-:-:S03]  /*0260*/  IMAD.WIDE R10, R15, 0x4, R8 ;  /* 0x000000040f0a7825 */ /* 0x000fc600078e0208 */
[----:B------:R-:W5:Y:S01]  /*0270*/  LDG.E R28, desc[UR4][R2.64+0xc] ;  /* 0x00000c04021c7981 */ /* 0x000f62000c1e1900 */
[----:B-1----:R-:W-:-:S03]  /*0280*/  IMAD.WIDE R12, R15, 0x4, R10 ;  /* 0x000000040f0c7825 */ /* 0x002fc600078e020a */
[----:B------:R-:W5:Y:S04]  /*0290*/  LDG.E R9, desc[UR4][R8.64] ;  /* 0x0000000408097981 */ /* 0x000f68000c1e1900 */
[----:B------:R-:W5:Y:S01]  /*02a0*/  LDG.E R6, desc[UR4][R2.64+0x10] ;  /* 0x0000100402067981 */ /* 0x000f62000c1e1900 */
[----:B----4-:R-:W-:-:S03]  /*02b0*/  IMAD.WIDE R4, R15, 0x4, R12 ;  /* 0x000000040f047825 */ /* 0x010fc600078e020c */
[----:B------:R-:W4:Y:S04]  /*02c0*/  LDG.E R29, desc[UR4][R10.64] ;  /* 0x000000040a1d7981 */ /* 0x000f28000c1e1900 */
[----:B------:R-:W4:Y:S04]  /*02d0*/  LDG.E R8, desc[UR4][R2.64+0x18] ;  /* 0x0000180402087981 */ /* 0x000f28000c1e1900 */
[----:B------:R-:W4:Y:S04]  /*02e0*/  LDG.E R4, desc[UR4][R4.64] ;  /* 0x0000000404047981 */ /* 0x000f28000c1e1900 */
[----:B------:R-:W4:Y:S04]  /*02f0*/  LDG.E R10, desc[UR4][R2.64+0x14] ;  /* 0x00001404020a7981 */ /* 0x000f28000c1e1900 */
[----:B------:R-:W4:Y:S04]  /*0300*/  LDG.E R11, desc[UR4][R2.64+0x1c] ;  /* 0x00001c04020b7981 */ /* 0x000f28000c1e1900 */
[----:B------:R-:W4:Y:S01]  /*0310*/  LDG.E R3, desc[UR4][R12.64] ;  /* 0x000000040c037981 */ /* 0x000f22000c1e1900 */
[----:B------:R-:W-:-:S04]  /*0320*/  IADD3 R19, PT, PT, R19, 0x8, RZ ;  /* 0x0000000813137810 */ /* 0x000fc80007ffe0ff */
[----:B------:R-:W-:Y:S02]  /*0330*/  ISETP.NE.AND P1, PT, R19, RZ, PT ;  /* 0x000000ff1300720c */ /* 0x000fe40003f25270 */
[----:B------:R-:W-:Y:S02]  /*0340*/  IADD3 R18, PT, PT, R18, 0x8, RZ ;  /* 0x0000000812127810 */ /* 0x000fe40007ffe0ff */
[----:B------:R-:W-:Y:S01]  /*0350*/  LEA R14, R15, R14, 0x3 ;  /* 0x0000000e0f0e7211 */ /* 0x000fe200078e18ff */
[----:B--2---:R-:W-:-:S04]  /*0360*/  FFMA R21, R22, R20, R21 ;  /* 0x0000001416157223 */ /* 0x004fc80000000015 */
[----:B---3--:R-:W-:-:S04]  /*0370*/  FFMA R21, R24, R23, R21 ;  /* 0x0000001718157223 */ /* 0x008fc80000000015 */
[----:B-----5:R-:W-:-:S04]  /*0380*/  FFMA R21, R26, R27, R21 ;  /* 0x0000001b1a157223 */ /* 0x020fc80000000015 */
[----:B------:R-:W-:-:S04]  /*0390*/  FFMA R7, R28, R7, R21 ;  /* 0x000000071c077223 */ /* 0x000fc80000000015 */
[----:B------:R-:W-:-:S04]  /*03a0*/  FFMA R7, R6, R9, R7 ;  /* 0x0000000906077223 */ /* 0x000fc80000000007 */
[----:B----4-:R-:W-:-:S04]  /*03b0*/  FFMA R7, R10, R29, R7 ;  /* 0x0000001d0a077223 */ /* 0x010fc80000000007 */
[----:B------:R-:W-:-:S04]  /*03c0*/  FFMA R8, R8, R3, R7 ;  /* 0x0000000308087223 */ /* 0x000fc80000000007 */
[----:B------:R-:W-:Y:S01]  /*03d0*/  FFMA R21, R11, R4, R8 ;  /* 0x000000040b157223 */ /* 0x000fe20000000008 */
[----:B------:R-:W-:Y:S06]  /*03e0*/  @P1 BRA `(.L_x_3) ;  /* 0xfffffffc00601947 */ /* 0x000fec000383ffff */
.L_x_2:
[----:B------:R-:W-:Y:S05]  /*03f0*/  @!P0 BRA `(.L_x_1) ;  /* 0x0000000000d48947 */ /* 0x000fea0003800000 */
[----:B------:R-:W-:Y:S02]  /*0400*/  ISETP.GE.U32.AND P0, PT, R25, 0x4, PT ;  /* 0x000000041900780c */ /* 0x000fe40003f06070 */
[----:B------:R-:W-:-:S04]  /*0410*/  LOP3.LUT R13, R15, 0x3, RZ, 0xc0, !PT ;  /* 0x000000030f0d7812 */ /* 0x000fc800078ec0ff */
[----:B------:R-:W-:-:S07]  /*0420*/  ISETP.NE.AND P1, PT, R13, RZ, PT ;  /* 0x000000ff0d00720c */ /* 0x000fce0003f25270 */
[----:B------:R-:W-:Y:S06]  /*0430*/  @!P0 BRA `(.L_x_4) ;  /* 0x0000000000588947 */ /* 0x000fec0003800000 */
[----:B------:R-:W0:Y:S01]  /*0440*/  LDC.64 R6, c[0x0][0x388] ;  /* 0x0000e200ff067b82 */ /* 0x000e220000000a00 */
[----:B------:R-:W-:Y:S01]  /*0450*/  IMAD R9, R17, R15, R0 ;  /* 0x0000000f11097224 */ /* 0x000fe200078e0200 */
[----:B------:R-:W-:-:S06]  /*0460*/  IADD3 R5, PT, PT, R16, R17, RZ ;  /* 0x0000001110057210 */ /* 0x000fcc0007ffe0ff */
[----:B------:R-:W1:Y:S01]  /*0470*/  LDC.64 R2, c[0x0][0x380] ;  /* 0x0000e000ff027b82 */ /* 0x000e620000000a00 */
[----:B0-----:R-:W-:-:S04]  /*0480*/  IMAD.WIDE R6, R9, 0x4, R6 ;  /* 0x0000000409067825 */ /* 0x001fc800078e0206 */
[----:B------:R-:W-:Y:S02]  /*0490*/  IMAD.WIDE R8, R15, 0x4, R6 ;  /* 0x000000040f087825 */ /* 0x000fe400078e0206 */
[----:B------:R-:W2:Y:S02]  /*04a0*/  LDG.E R6, desc[UR4][R6.64] ;  /* 0x0000000406067981 */ /* 0x000ea4000c1e1900 */
[----:B-1----:R-:W-:-:S04]  /*04b0*/  IMAD.WIDE R2, R5, 0x4, R2 ;  /* 0x0000000405027825 */ /* 0x002fc800078e0202 */
[C---:B------:R-:W-:Y:S01]  /*04c0*/  IMAD.WIDE R10, R15.reuse, 0x4, R8 ;  /* 0x000000040f0a7825 */ /* 0x040fe200078e0208 */
[----:B------:R-:W2:Y:S04]  /*04d0*/  LDG.E R12, desc[UR4][R2.64] ;  /* 0x00000004020c7981 */ /* 0x000ea8000c1e1900 */
[----:B------:R-:W3:Y:S01]  /*04e0*/  LDG.E R8, desc[UR4][R8.64] ;  /* 0x0000000408087981 */ /* 0x000ee2000c1e1900 */
[----:B------:R-:W-:-:S03]  /*04f0*/  IMAD.WIDE R4, R15, 0x4, R10 ;  /* 0x000000040f047825 */ /* 0x000fc600078e020a */
[----:B------:R-:W3:Y:S04]  /*0500*/  LDG.E R19, desc[UR4][R2.64+0x4] ;  /* 0x0000040402137981 */ /* 0x000ee8000c1e1900 */
[----:B------:R-:W4:Y:S04]  /*0510*/  LDG.E R14, desc[UR4][R10.64] ;  /* 0x000000040a0e7981 */ /* 0x000f28000c1e1900 */
[----:B------:R-:W4:Y:S04]  /*0520*/  LDG.E R23, desc[UR4][R2.64+0x8] ;  /* 0x0000080402177981 */ /* 0x000f28000c1e1900 */
[----:B------:R-:W5:Y:S04]  /*0530*/  LDG.E R25, desc[UR4][R2.64+0xc] ;  /* 0x00000c0402197981 */ /* 0x000f68000c1e1900 */
[----:B------:R-:W5:Y:S01]  /*0540*/  LDG.E R4, desc[UR4][R4.64] ;  /* 0x0000000404047981 */ /* 0x000f62000c1e1900 */
[----:B------:R-:W-:Y:S01]  /*0550*/  IADD3 R17, PT, PT, R17, 0x4, RZ ;  /* 0x0000000411117810 */ /* 0x000fe20007ffe0ff */
[----:B--2---:R-:W-:-:S04]  /*0560*/  FFMA R12, R12, R6, R21 ;  /* 0x000000060c0c7223 */ /* 0x004fc80000000015 */
[----:B---3--:R-:W-:-:S04]  /*0570*/  FFMA R12, R19, R8, R12 ;  /* 0x00000008130c7223 */ /* 0x008fc8000000000c */
[----:B----4-:R-:W-:-:S04]  /*0580*/  FFMA R12, R23, R14, R12 ;  /* 0x0000000e170c7223 */ /* 0x010fc8000000000c */
[----:B-----5:R-:W-:-:S07]  /*0590*/  FFMA R21, R25, R4, R12 ;  /* 0x0000000419157223 */ /* 0x020fce000000000c */
.L_x_4:
[----:B------:R-:W-:Y:S05]  /*05a0*/  @!P1 BRA `(.L_x_1) ;  /* 0x0000000000689947 */ /* 0x000fea0003800000 */
[----:B------:R-:W0:Y:S01]  /*05b0*/  LDC.64 R8, c[0x0][0x388] ;  /* 0x0000e200ff087b82 */ /* 0x000e220000000a00 */
[----:B------:R-:W-:Y:S02]  /*05c0*/  ISETP.NE.AND P0, PT, R13, 0x1, PT ;  /* 0x000000010d00780c */ /* 0x000fe40003f05270 */
[----:B------:R-:W-:-:S04]  /*05d0*/  LOP3.LUT R10, R15, 0x1, RZ, 0xc0, !PT ;  /* 0x000000010f0a7812 */ /* 0x000fc800078ec0ff */
[----:B------:R-:W-:Y:S01]  /*05e0*/  ISETP.NE.U32.AND P1, PT, R10, 0x1, PT ;  /* 0x000000010a00780c */ /* 0x000fe20003f25070 */
[----:B------:R-:W1:Y:S06]  /*05f0*/  LDC.64 R6, c[0x0][0x380] ;  /* 0x0000e000ff067b82 */ /* 0x000e6c0000000a00 */
[C---:B------:R-:W-:Y:S01]  /*0600*/  @P0 IMAD R13, R17.reuse, R15, R0 ;  /* 0x0000000f110d0224 */ /* 0x040fe200078e0200 */
[----:B------:R-:W-:Y:S01]  /*0610*/  @P0 IADD3 R11, PT, PT, R16, R17, RZ ;  /* 0x00000011100b0210 */ /* 0x000fe20007ffe0ff */
[----:B------:R-:W2:Y:S01]  /*0620*/  LDC.64 R4, c[0x0][0x380] ;  /* 0x0000e000ff047b82 */ /* 0x000ea20000000a00 */
[----:B------:R-:W-:-:S07]  /*0630*/  @P0 IADD3 R17, PT, PT, R17, 0x2, RZ ;  /* 0x0000000211110810 */ /* 0x000fce0007ffe0ff */
[----:B------:R-:W3:Y:S01]  /*0640*/  LDC.64 R2, c[0x0][0x388] ;  /* 0x0000e200ff027b82 */ /* 0x000ee20000000a00 */
[----:B0-----:R-:W-:Y:S01]  /*0650*/  @P0 IMAD.WIDE R8, R13, 0x4, R8 ;  /* 0x000000040d080825 */ /* 0x001fe200078e0208 */
[----:B------:R-:W-:-:S03]  /*0660*/  @!P1 IADD3 R13, PT, PT, R16, R17, RZ ;  /* 0x00000011100d9210 */ /* 0x000fc60007ffe0ff */
[----:B------:R-:W-:Y:S01]  /*0670*/  @!P1 IMAD R17, R17, R15, R0 ;  /* 0x0000000f11119224 */ /* 0x000fe200078e0200 */
[----:B------:R-:W4:Y:S01]  /*0680*/  @P0 LDG.E R14, desc[UR4][R8.64] ;  /* 0x00000004080e0981 */ /* 0x000f22000c1e1900 */
[----:B-1----:R-:W-:-:S04]  /*0690*/  @P0 IMAD.WIDE R6, R11, 0x4, R6 ;  /* 0x000000040b060825 */ /* 0x002fc800078e0206 */
[----:B------:R-:W-:Y:S01]  /*06a0*/  @P0 IMAD.WIDE R10, R15, 0x4, R8 ;  /* 0x000000040f0a0825 */ /* 0x000fe200078e0208 */
[----:B------:R-:W4:Y:S03]  /*06b0*/  @P0 LDG.E R12, desc[UR4][R6.64] ;  /* 0x00000004060c0981 */ /* 0x000f26000c1e1900 */
[----:B--2---:R-:W-:Y:S01]  /*06c0*/  @!P1 IMAD.WIDE R4, R13, 0x4, R4 ;  /* 0x000000040d049825 */ /* 0x004fe200078e0204 */
[----:B------:R-:W2:Y:S04]  /*06d0*/  @P0 LDG.E R19, desc[UR4][R6.64+0x4] ;  /* 0x0000040406130981 */ /* 0x000ea8000c1e1900 */
[----:B------:R-:W2:Y:S01]  /*06e0*/  @P0 LDG.E R10, desc[UR4][R10.64] ;  /* 0x000000040a0a0981 */ /* 0x000ea2000c1e1900 */
[----:B---3--:R-:W-:-:S03]  /*06f0*/  @!P1 IMAD.WIDE R2, R17, 0x4, R2 ;  /* 0x0000000411029825 */ /* 0x008fc600078e0202 */
[----:B------:R-:W3:Y:S04]  /*0700*/  @!P1 LDG.E R4, desc[UR4][R4.64] ;  /* 0x0000000404049981 */ /* 0x000ee8000c1e1900 */
[----:B------:R-:W3:Y:S01]  /*0710*/  @!P1 LDG.E R2, desc[UR4][R2.64] ;  /* 0x0000000402029981 */ /* 0x000ee2000c1e1900 */
[----:B----4-:R-:W-:-:S04]  /*0720*/  @P0 FFMA R12, R12, R14, R21 ;  /* 0x0000000e0c0c0223 */ /* 0x010fc80000000015 */
[----:B--2---:R-:W-:-:S04]  /*0730*/  @P0 FFMA R21, R19, R10, R12 ;  /* 0x0000000a13150223 */ /* 0x004fc8000000000c */
[----:B---3--:R-:W-:-:S07]  /*0740*/  @!P1 FFMA R21, R4, R2, R21 ;  /* 0x0000000204159223 */ /* 0x008fce0000000015 */
.L_x_1:
[----:B------:R-:W-:Y:S05]  /*0750*/  BSYNC.RECONVERGENT B0 ;  /* 0x0000000000007941 */ /* 0x000fea0003800200 */
.L_x_0:
[----:B------:R-:W0:Y:S01]  /*0760*/  LDC.64 R2, c[0x0][0x390] ;  /* 0x0000e400ff027b82 */ /* 0x000e220000000a00 */
[----:B------:R-:W-:-:S04]  /*0770*/  IMAD R15, R15, UR6, R0 ;  /* 0x000000060f0f7c24 */ /* 0x000fc8000f8e0200 */
[----:B0-----:R-:W-:-:S05]  /*0780*/  IMAD.WIDE R2, R15, 0x4, R2 ;  /* 0x000000040f027825 */ /* 0x001fca00078e0202 */
[----:B------:R-:W-:Y:S01]  /*0790*/  STG.E desc[UR4][R2.64], R21 ;  /* 0x0000001502007986 */ /* 0x000fe2000c101904 */
[----:B------:R-:W-:Y:S05]  /*07a0*/  EXIT ;  /* 0x000000000000794d */ /* 0x000fea0003800000 */
.L_x_5:
[----:B------:R-:W-:-:S00]  /*07b0*/  BRA `(.L_x_5) ;  /* 0xfffffffc00fc7947 */ /* 0x000fc0000383ffff */
[----:B------:R-:W-:-:S00]  /*07c0*/  NOP ;  /* 0x0000000000007918 */ /* 0x000fc00000000000 */
        /* <DEDUP_REMOVED lines=11> */
.L_x_7:


//--------------------- .text._Z13cudaMatrixAddPfS_S_ii --------------------------
	.section	.text._Z13cudaMatrixAddPfS_S_ii,"ax",@progbits
	.align	128
        .global         _Z13cudaMatrixAddPfS_S_ii
        .type           _Z13cudaMatrixAddPfS_S_ii,@function
        .size           _Z13cudaMatrixAddPfS_S_ii,(.L_x_8 - _Z13cudaMatrixAddPfS_S_ii)
        .other          _Z13cudaMatrixAddPfS_S_ii,@"STO_CUDA_ENTRY STV_DEFAULT"
_Z13cudaMatrixAddPfS_S_ii:
.text._Z13cudaMatrixAddPfS_S_ii:
[----:B------:R-:W-:Y:S01]  /*0000*/  LDC R1, c[0x0][0x37c] ;  /* 0x0000df00ff017b82 */ /* 0x000fe20000000800 */
[----:B------:R-:W0:Y:S07]  /*0010*/  S2R R0, SR_TID.X ;  /* 0x0000000000007919 */ /* 0x000e2e0000002100 */
[----:B------:R-:W0:Y:S01]  /*0020*/  S2UR UR6, SR_CTAID.X ;  /* 0x00000000000679c3 */ /* 0x000e220000002500 */
[----:B------:R-:W1:Y:S07]  /*0030*/  LDCU.64 UR4, c[0x0][0x398] ;  /* 0x00007300ff0477ac */ /* 0x000e6e0008000a00 */
[----:B------:R-:W0:Y:S01]  /*0040*/  LDC R9, c[0x0][0x360] ;  /* 0x0000d800ff097b82 */ /* 0x000e220000000800 */
[----:B-1----:R-:W-:Y:S01]  /*0050*/  UIMAD UR4, UR5, UR4, URZ ;  /* 0x00000004050472a4 */ /* 0x002fe2000f8e02ff */
[----:B0-----:R-:W-:-:S05]  /*0060*/  IMAD R9, R9, UR6, R0 ;  /* 0x0000000609097c24 */ /* 0x001fca000f8e0200 */
[----:B------:R-:W-:-:S13]  /*0070*/  ISETP.GE.AND P0, PT, R9, UR4, PT ;  /* 0x0000000409007c0c */ /* 0x000fda000bf06270 */
[----:B------:R-:W-:Y:S05]  /*0080*/  @P0 EXIT ;  /* 0x000000000000094d */ /* 0x000fea0003800000 */
[----:B------:R-:W0:Y:S01]  /*0090*/  LDC.64 R2, c[0x0][0x380] ;  /* 0x0000e000ff027b82 */ /* 0x000e220000000a00 */
[----:B------:R-:W1:Y:S07]  /*00a0*/  LDCU.64 UR4, c[0x0][0x358] ;  /* 0x00006b00ff0477ac */ /* 0x000e6e0008000a00 */
[----:B------:R-:W2:Y:S08]  /*00b0*/  LDC.64 R4, c[0x0][0x388] ;  /* 0x0000e200ff047b82 */ /* 0x000eb00000000a00 */
[----:B------:R-:W3:Y:S01]  /*00c0*/  LDC.64 R6, c[0x0][0x390] ;  /* 0x0000e400ff067b82 */ /* 0x000ee20000000a00 */
[----:B0-----:R-:W-:-:S06]  /*00d0*/  IMAD.WIDE R2, R9, 0x4, R2 ;  /* 0x0000000409027825 */ /* 0x001fcc00078e0202 */
[----:B-1----:R-:W4:Y:S01]  /*00e0*/  LDG.E R2, desc[UR4][R2.64] ;  /* 0x0000000402027981 */ /* 0x002f22000c1e1900 */
[----:B--2---:R-:W-:-:S06]  /*00f0*/  IMAD.WIDE R4, R9, 0x4, R4 ;  /* 0x0000000409047825 */ /* 0x004fcc00078e0204 */
[----:B------:R-:W4:Y:S01]  /*0100*/  LDG.E R5, desc[UR4][R4.64] ;  /* 0x0000000404057981 */ /* 0x000f22000c1e1900 */
[----:B---3--:R-:W-:-:S04]  /*0110*/  IMAD.WIDE R6, R9, 0x4, R6 ;  /* 0x0000000409067825 */ /* 0x008fc800078e0206 */
[----:B----4-:R-:W-:-:S05]  /*0120*/  FADD R9, R2, R5 ;  /* 0x0000000502097221 */ /* 0x010fca0000000000 */
[----:B------:R-:W-:Y:S01]  /*0130*/  STG.E desc[UR4][R6.64], R9 ;  /* 0x0000000906007986 */ /* 0x000fe2000c101904 */
[----:B------:R-:W-:Y:S05]  /*0140*/  EXIT ;  /* 0x000000000000794d */ /* 0x000fea0003800000 */
.L_x_6:
        /* <DEDUP_REMOVED lines=11> */
.L_x_8:


//--------------------- .nv.shared.reserved.0     --------------------------
	.section	.nv.shared.reserved.0,"aw",@nobits
	.weak		__nv_reservedSMEM_offset_0_alias
	.size		__nv_reservedSMEM_offset_0_alias, 0, 64
	.other		__nv_reservedSMEM_offset_0_alias,@"STO_CUDA_RESERVED_SHARED STV_DEFAULT"
__nv_reservedSMEM_offset_0_alias:
	.zero		0
	.zero		64


//--------------------- .nv.constant0._Z14cudaMatrixMultPfS_S_i --------------------------
	.section	.nv.constant0._Z14cudaMatrixMultPfS_S_i,"a",@progbits
	.sectionflags	@""
	.align	4
.nv.constant0._Z14cudaMatrixMultPfS_S_i:
	.zero		924


//--------------------- .nv.constant0._Z13cudaMatrixAddPfS_S_ii --------------------------
	.section	.nv.constant0._Z13cudaMatrixAddPfS_S_ii,"a",@progbits
	.sectionflags	@""
	.align	4
.nv.constant0._Z13cudaMatrixAddPfS_S_ii:
	.zero		928


//--------------------- SYMBOLS --------------------------

	.type		.nv.reservedSmem.offset0,@object
	.size		.nv.reservedSmem.offset0,0x4
